//
// Generated by NVIDIA NVVM Compiler
//
// Compiler Build ID: CL-36424714
// Cuda compilation tools, release 13.0, V13.0.88
// Based on NVVM 20.0.0
//

.version 9.0
.target sm_100
.address_size 64

	// .globl	_Z8scalMultPf
.const .align 4 .b8 ash[512];
.const .align 4 .b8 bsh[512];

.visible .entry _Z8scalMultPf(
	.param .u64 .ptr .align 1 _Z8scalMultPf_param_0
)
{
	.reg .pred 	%p<10>;
	.reg .b32 	%r<22>;
	.reg .b32 	%f<67>;
	.reg .b64 	%rd<30>;

	ld.param.u64 	%rd5, [_Z8scalMultPf_param_0];
	bar.sync 	0;
	mov.u32 	%r13, %tid.x;
	setp.ne.s32 	%p1, %r13, 0;
	@%p1 bra 	$L__BB0_13;
	mov.u32 	%r1, %ntid.x;
	and.b32  	%r2, %r1, 7;
	setp.lt.u32 	%p2, %r1, 8;
	mov.f32 	%f66, 0f00000000;
	mov.b32 	%r20, 0;
	@%p2 bra 	$L__BB0_4;
	and.b32  	%r20, %r1, 2040;
	mov.u64 	%rd8, ash;
	add.s64 	%rd29, %rd8, 16;
	mov.u64 	%rd9, bsh;
	add.s64 	%rd28, %rd9, 16;
	and.b32  	%r15, %r1, -8;
	neg.s32 	%r18, %r15;
	mov.f32 	%f66, 0f00000000;
$L__BB0_3:
	.pragma "nounroll";
	ld.const.f32 	%f16, [%rd29+-16];
	ld.const.f32 	%f17, [%rd28+-16];
	fma.rn.f32 	%f18, %f16, %f17, %f66;
	ld.const.f32 	%f19, [%rd29+-12];
	ld.const.f32 	%f20, [%rd28+-12];
	fma.rn.f32 	%f21, %f19, %f20, %f18;
	ld.const.f32 	%f22, [%rd29+-8];
	ld.const.f32 	%f23, [%rd28+-8];
	fma.rn.f32 	%f24, %f22, %f23, %f21;
	ld.const.f32 	%f25, [%rd29+-4];
	ld.const.f32 	%f26, [%rd28+-4];
	fma.rn.f32 	%f27, %f25, %f26, %f24;
	ld.const.f32 	%f28, [%rd29];
	ld.const.f32 	%f29, [%rd28];
	fma.rn.f32 	%f30, %f28, %f29, %f27;
	ld.const.f32 	%f31, [%rd29+4];
	ld.const.f32 	%f32, [%rd28+4];
	fma.rn.f32 	%f33, %f31, %f32, %f30;
	ld.const.f32 	%f34, [%rd29+8];
	ld.const.f32 	%f35, [%rd28+8];
	fma.rn.f32 	%f36, %f34, %f35, %f33;
	ld.const.f32 	%f37, [%rd29+12];
	ld.const.f32 	%f38, [%rd28+12];
	fma.rn.f32 	%f66, %f37, %f38, %f36;
	add.s32 	%r18, %r18, 8;
	add.s64 	%rd29, %rd29, 32;
	add.s64 	%rd28, %rd28, 32;
	setp.ne.s32 	%p3, %r18, 0;
	@%p3 bra 	$L__BB0_3;
$L__BB0_4:
	setp.eq.s32 	%p4, %r2, 0;
	@%p4 bra 	$L__BB0_12;
	and.b32  	%r8, %r1, 3;
	setp.lt.u32 	%p5, %r2, 4;
	@%p5 bra 	$L__BB0_7;
	mul.wide.u32 	%rd10, %r20, 4;
	mov.u64 	%rd11, ash;
	add.s64 	%rd12, %rd11, %rd10;
	ld.const.f32 	%f40, [%rd12];
	mov.u64 	%rd13, bsh;
	add.s64 	%rd14, %rd13, %rd10;
	ld.const.f32 	%f41, [%rd14];
	fma.rn.f32 	%f42, %f40, %f41, %f66;
	ld.const.f32 	%f43, [%rd12+4];
	ld.const.f32 	%f44, [%rd14+4];
	fma.rn.f32 	%f45, %f43, %f44, %f42;
	ld.const.f32 	%f46, [%rd12+8];
	ld.const.f32 	%f47, [%rd14+8];
	fma.rn.f32 	%f48, %f46, %f47, %f45;
	ld.const.f32 	%f49, [%rd12+12];
	ld.const.f32 	%f50, [%rd14+12];
	fma.rn.f32 	%f66, %f49, %f50, %f48;
	add.s32 	%r20, %r20, 4;
$L__BB0_7:
	setp.eq.s32 	%p6, %r8, 0;
	@%p6 bra 	$L__BB0_12;
	setp.eq.s32 	%p7, %r8, 1;
	@%p7 bra 	$L__BB0_10;
	mul.wide.u32 	%rd15, %r20, 4;
	mov.u64 	%rd16, ash;
	add.s64 	%rd17, %rd16, %rd15;
	ld.const.f32 	%f52, [%rd17];
	mov.u64 	%rd18, bsh;
	add.s64 	%rd19, %rd18, %rd15;
	ld.const.f32 	%f53, [%rd19];
	fma.rn.f32 	%f54, %f52, %f53, %f66;
	ld.const.f32 	%f55, [%rd17+4];
	ld.const.f32 	%f56, [%rd19+4];
	fma.rn.f32 	%f66, %f55, %f56, %f54;
	add.s32 	%r20, %r20, 2;
$L__BB0_10:
	and.b32  	%r16, %r1, 1;
	setp.eq.b32 	%p8, %r16, 1;
	not.pred 	%p9, %p8;
	@%p9 bra 	$L__BB0_12;
	mul.wide.u32 	%rd20, %r20, 4;
	mov.u64 	%rd21, ash;
	add.s64 	%rd22, %rd21, %rd20;
	ld.const.f32 	%f57, [%rd22];
	mov.u64 	%rd23, bsh;
	add.s64 	%rd24, %rd23, %rd20;
	ld.const.f32 	%f58, [%rd24];
	fma.rn.f32 	%f66, %f57, %f58, %f66;
$L__BB0_12:
	mov.u32 	%r17, %ctaid.x;
	cvta.to.global.u64 	%rd25, %rd5;
	mul.wide.u32 	%rd26, %r17, 4;
	add.s64 	%rd27, %rd25, %rd26;
	st.global.f32 	[%rd27], %f66;
$L__BB0_13:
	ret;

}


// ===== COMPILED SASS (sm_100) =====

	.target	sm_100

	.elftype	@"ET_EXEC"


//--------------------- .note.nv.tkinfo           --------------------------
	.section	.note.nv.tkinfo,"",@"SHT_NOTE"
	.sectionflags	@"SHF_NOTE_NV_TKINFO"
	.tkinfo
        /*0018*/ 	.word	0x00000002
        /*0030*/ 	.string	""
        /*0030*/ 	.string	"ptxas"
        /*0030*/ 	.string	"Cuda compilation tools, release 13.0, V13.0.88"
        /*0030*/ 	.string	"Build cuda_13.0.r13.0/compiler.36424714_0"
        /*0030*/ 	.string	"-arch sm_100 -m 64 "



//--------------------- .note.nv.cuinfo           --------------------------
	.section	.note.nv.cuinfo,"",@"SHT_NOTE"
	.sectionflags	@"SHF_NOTE_NV_CUINFO"
        /*0018*/ 	.short	0x0002
        /*001a*/ 	.short	0x0064
        /*001c*/ 	.short	0x0082
	.zero		2


//--------------------- .nv.info                  --------------------------
	.section	.nv.info,"",@"SHT_CUDA_INFO"
	.align	4


	//----- nvinfo : EIATTR_REGCOUNT
	.align		4
        /*0000*/ 	.byte	0x04, 0x2f
        /*0002*/ 	.short	(.L_3 - .L_2)
	.align		4
.L_2:
        /*0004*/ 	.word	index@(_Z8scalMultPf)
        /*0008*/ 	.word	0x00000012


	//----- nvinfo : EIATTR_FRAME_SIZE
	.align		4
.L_3:
        /*000c*/ 	.byte	0x04, 0x11
        /*000e*/ 	.short	(.L_5 - .L_4)
	.align		4
.L_4:
        /*0010*/ 	.word	index@(_Z8scalMultPf)
        /*0014*/ 	.word	0x00000000


	//----- nvinfo : EIATTR_MIN_STACK_SIZE
	.align		4
.L_5:
        /*0018*/ 	.byte	0x04, 0x12
        /*001a*/ 	.short	(.L_7 - .L_6)
	.align		4
.L_6:
        /*001c*/ 	.word	index@(_Z8scalMultPf)
        /*0020*/ 	.word	0x00000000
.L_7:


//--------------------- .nv.compat                --------------------------
	.section	.nv.compat,"",@"SHT_CUDA_COMPAT_INFO"
	.align	4
        /*0000*/ 	.byte	0x02, 0x09, 0x00, 0x00, 0x02, 0x02, 0x01, 0x00, 0x02, 0x05, 0x05, 0x00, 0x03, 0x07, 0x01, 0x01
        /*0010*/ 	.byte	0x02, 0x03, 0x00, 0x00, 0x02, 0x06, 0x01, 0x00, 0x04, 0x0b, 0x08, 0x00, 0x09, 0x00, 0x00, 0x00
        /*0020*/ 	.byte	0x00, 0x00, 0x00, 0x00


//--------------------- .nv.info._Z8scalMultPf    --------------------------
	.section	.nv.info._Z8scalMultPf,"",@"SHT_CUDA_INFO"
	.sectionflags	@""
	.align	4


	//----- nvinfo : EIATTR_CUDA_API_VERSION
	.align		4
        /*0000*/ 	.byte	0x04, 0x37
        /*0002*/ 	.short	(.L_9 - .L_8)
.L_8:
        /*0004*/ 	.word	0x00000082


	//----- nvinfo : EIATTR_KPARAM_INFO
	.align		4
.L_9:
        /*0008*/ 	.byte	0x04, 0x17
        /*000a*/ 	.short	(.L_11 - .L_10)
.L_10:
        /*000c*/ 	.word	0x00000000
        /*0010*/ 	.short	0x0000
        /*0012*/ 	.short	0x0000
        /*0014*/ 	.byte	0x00, 0xf5, 0x21, 0x00


	//----- nvinfo : EIATTR_SPARSE_MMA_MASK
	.align		4
.L_11:
        /*0018*/ 	.byte	0x03, 0x50
        /*001a*/ 	.short	0x0000


	//----- nvinfo : EIATTR_MAXREG_COUNT
	.align		4
        /*001c*/ 	.byte	0x03, 0x1b
        /*001e*/ 	.short	0x00ff


	//----- nvinfo : EIATTR_NUM_BARRIERS
	.align		4
        /*0020*/ 	.byte	0x02, 0x4c
        /*0022*/ 	.byte	0x01
	.zero		1


	//----- nvinfo : EIATTR_MERCURY_ISA_VERSION
	.align		4
        /*0024*/ 	.byte	0x03, 0x5f
        /*0026*/ 	.short	0x0101


	//----- nvinfo : EIATTR_VRC_CTA_INIT_COUNT
	.align		4
        /*0028*/ 	.byte	0x02, 0x4a
	.zero		1
	.zero		1


	//----- nvinfo : EIATTR_EXIT_INSTR_OFFSETS
	.align		4
        /*002c*/ 	.byte	0x04, 0x1c
        /*002e*/ 	.short	(.L_13 - .L_12)


	//   ....[0]....
.L_12:
        /*0030*/ 	.word	0x00000040


	//   ....[1]....
        /*0034*/ 	.word	0x000004d0


	//----- nvinfo : EIATTR_CBANK_PARAM_SIZE
	.align		4
.L_13:
        /*0038*/ 	.byte	0x03, 0x19
        /*003a*/ 	.short	0x0008


	//----- nvinfo : EIATTR_PARAM_CBANK
	.align		4
        /*003c*/ 	.byte	0x04, 0x0a
        /*003e*/ 	.short	(.L_15 - .L_14)
	.align		4
.L_14:
        /*0040*/ 	.word	index@(.nv.constant0._Z8scalMultPf)
        /*0044*/ 	.short	0x0380
        /*0046*/ 	.short	0x0008


	//----- nvinfo : EIATTR_SW_WAR
	.align		4
.L_15:
        /*0048*/ 	.byte	0x04, 0x36
        /*004a*/ 	.short	(.L_17 - .L_16)
.L_16:
        /*004c*/ 	.word	0x00000008
.L_17:


//--------------------- .nv.callgraph             --------------------------
	.section	.nv.callgraph,"",@"SHT_CUDA_CALLGRAPH"
	.align	4
	.sectionentsize	8
	.align		4
        /*0000*/ 	.word	0x00000000
	.align		4
        /*0004*/ 	.word	0xffffffff
	.align		4
        /*0008*/ 	.word	0x00000000
	.align		4
        /*000c*/ 	.word	0xfffffffe
	.align		4
        /*0010*/ 	.word	0x00000000
	.align		4
        /*0014*/ 	.word	0xfffffffd
	.align		4
        /*0018*/ 	.word	0x00000000
	.align		4
        /*001c*/ 	.word	0xfffffffc


//--------------------- .nv.constant3             --------------------------
	.section	.nv.constant3,"a",@progbits
	.align	4
.nv.constant3:
	.type		ash,@object
	.size		ash,(bsh - ash)
ash:
	.zero		512
	.type		bsh,@object
	.size		bsh,(.L_1 - bsh)
bsh:
	.zero		512
.L_1:


//--------------------- .text._Z8scalMultPf       --------------------------
	.section	.text._Z8scalMultPf,"ax",@progbits
	.align	128
        .global         _Z8scalMultPf
        .type           _Z8scalMultPf,@function
        .size           _Z8scalMultPf,(.L_x_5 - _Z8scalMultPf)
        .other          _Z8scalMultPf,@"STO_CUDA_ENTRY STV_DEFAULT"
_Z8scalMultPf:
.text._Z8scalMultPf:
[----:B------:R-:W-:Y:S01]  /*0000*/  LDC R1, c[0x0][0x37c] ;  /* 0x0000df00ff017b82 */ /* 0x000fe20000000800 */
[----:B------:R-:W0:Y:S07]  /*0010*/  S2R R0, SR_TID.X ;  /* 0x0000000000007919 */ /* 0x000e2e0000002100 */
[----:B------:R-:W-:Y:S01]  /*0020*/  BAR.SYNC.DEFER_BLOCKING 0x0 ;  /* 0x0000000000007b1d */ /* 0x000fe20000010000 */
[----:B0-----:R-:W-:-:S13]  /*0030*/  ISETP.NE.AND P0, PT, R0, RZ, PT ;  /* 0x000000ff0000720c */ /* 0x001fda0003f05270 */
[----:B------:R-:W-:Y:S05]  /*0040*/  @P0 EXIT ;  /* 0x000000000000094d */ /* 0x000fea0003800000 */
[----:B------:R-:W0:Y:S01]  /*0050*/  LDC R4, c[0x0][0x360] ;  /* 0x0000d800ff047b82 */ /* 0x000e220000000800 */
[----:B------:R-:W-:Y:S02]  /*0060*/  HFMA2 R5, -RZ, RZ, 0, 0 ;  /* 0x00000000ff057431 */ /* 0x000fe400000001ff */
[----:B------:R-:W-:Y:S01]  /*0070*/  IMAD.MOV.U32 R0, RZ, RZ, RZ ;  /* 0x000000ffff007224 */ /* 0x000fe200078e00ff */
[----:B0-----:R-:W-:-:S13]  /*0080*/  ISETP.GE.U32.AND P0, PT, R4, 0x8, PT ;  /* 0x000000080400780c */ /* 0x001fda0003f06070 */
[----:B------:R-:W-:Y:S05]  /*0090*/  @!P0 BRA `(.L_x_0) ;  /* 0x00000000007c8947 */ /* 0x000fea0003800000 */
[C---:B------:R-:W-:Y:S01]  /*00a0*/  LOP3.LUT R2, R4.reuse, 0xfffffff8, RZ, 0xc0, !PT ;  /* 0xfffffff804027812 */ /* 0x040fe200078ec0ff */
[----:B------:R-:W-:Y:S01]  /*00b0*/  UMOV UR11, 0x10 ;  /* 0x00000010000b7882 */ /* 0x000fe20000000000 */
[----:B------:R-:W-:Y:S01]  /*00c0*/  LOP3.LUT R0, R4, 0x7f8, RZ, 0xc0, !PT ;  /* 0x000007f804007812 */ /* 0x000fe200078ec0ff */
[----:B------:R-:W-:Y:S01]  /*00d0*/  UMOV UR10, 0x210 ;  /* 0x00000210000a7882 */ /* 0x000fe20000000000 */
[----:B------:R-:W-:Y:S01]  /*00e0*/  MOV R5, RZ ;  /* 0x000000ff00057202 */ /* 0x000fe20000000f00 */
[----:B------:R-:W-:-:S07]  /*00f0*/  IMAD.MOV R6, RZ, RZ, -R2 ;  /* 0x000000ffff067224 */ /* 0x000fce00078e0a02 */
.L_x_1:
[----:B------:R-:W-:Y:S01]  /*0100*/  MOV R7, UR10 ;  /* 0x0000000a00077c02 */ /* 0x000fe20008000f00 */
[----:B------:R-:W-:Y:S01]  /*0110*/  IMAD.U32 R14, RZ, RZ, UR10 ;  /* 0x0000000aff0e7e24 */ /* 0x000fe2000f8e00ff */
[----:B------:R-:W-:Y:S01]  /*0120*/  MOV R15, UR10 ;  /* 0x0000000a000f7c02 */ /* 0x000fe20008000f00 */
[----:B------:R-:W0:Y:S01]  /*0130*/  LDCU.64 UR4, c[0x3][UR11+-0x10] ;  /* 0x00fffe000b0477ac */ /* 0x000e220008000a00 */
[----:B------:R-:W0:Y:S01]  /*0140*/  LDC.64 R8, c[0x3][R7+-0x10] ;  /* 0x00fffc0007087b82 */ /* 0x000e220000000a00 */
[----:B------:R-:W-:Y:S01]  /*0150*/  MOV R3, UR10 ;  /* 0x0000000a00037c02 */ /* 0x000fe20008000f00 */
[----:B------:R-:W-:Y:S01]  /*0160*/  VIADD R6, R6, 0x8 ;  /* 0x0000000806067836 */ /* 0x000fe20000000000 */
[----:B------:R-:W1:Y:S01]  /*0170*/  LDCU.64 UR6, c[0x3][UR11+-0x8] ;  /* 0x00ffff000b0677ac */ /* 0x000e620008000a00 */
[----:B------:R-:W2:Y:S04]  /*0180*/  LDCU.64 UR8, c[0x3][UR11] ;  /* 0x00c000000b0877ac */ /* 0x000ea80008000a00 */
[----:B------:R-:W1:Y:S01]  /*0190*/  LDC.64 R10, c[0x3][R14+-0x8] ;  /* 0x00fffe000e0a7b82 */ /* 0x000e620000000a00 */
[----:B------:R-:W-:Y:S01]  /*01a0*/  ISETP.NE.AND P0, PT, R6, RZ, PT ;  /* 0x000000ff0600720c */ /* 0x000fe20003f05270 */
[----:B------:R-:W-:-:S06]  /*01b0*/  UIADD3 UR10, UPT, UPT, UR10, 0x20, URZ ;  /* 0x000000200a0a7890 */ /* 0x000fcc000fffe0ff */
[----:B------:R-:W2:Y:S08]  /*01c0*/  LDC.64 R12, c[0x3][R15] ;  /* 0x00c000000f0c7b82 */ /* 0x000eb00000000a00 */
[----:B------:R-:W3:Y:S01]  /*01d0*/  LDC.64 R2, c[0x3][R3+0x8] ;  /* 0x00c0020003027b82 */ /* 0x000ee20000000a00 */
[----:B0-----:R-:W-:-:S04]  /*01e0*/  FFMA R8, R8, UR4, R5 ;  /* 0x0000000408087c23 */ /* 0x001fc80008000005 */
[----:B------:R-:W-:Y:S01]  /*01f0*/  FFMA R9, R9, UR5, R8 ;  /* 0x0000000509097c23 */ /* 0x000fe20008000008 */
[----:B------:R-:W3:Y:S03]  /*0200*/  LDCU.64 UR4, c[0x3][UR11+0x8] ;  /* 0x00c001000b0477ac */ /* 0x000ee60008000a00 */
[----:B-1----:R-:W-:Y:S01]  /*0210*/  FFMA R10, R10, UR6, R9 ;  /* 0x000000060a0a7c23 */ /* 0x002fe20008000009 */
[----:B------:R-:W-:-:S03]  /*0220*/  UIADD3 UR11, UPT, UPT, UR11, 0x20, URZ ;  /* 0x000000200b0b7890 */ /* 0x000fc6000fffe0ff */
[----:B------:R-:W-:-:S04]  /*0230*/  FFMA R11, R11, UR7, R10 ;  /* 0x000000070b0b7c23 */ /* 0x000fc8000800000a */
[----:B--2---:R-:W-:-:S04]  /*0240*/  FFMA R12, R12, UR8, R11 ;  /* 0x000000080c0c7c23 */ /* 0x004fc8000800000b */
[----:B------:R-:W-:-:S04]  /*0250*/  FFMA R13, R13, UR9, R12 ;  /* 0x000000090d0d7c23 */ /* 0x000fc8000800000c */
[----:B---3--:R-:W-:-:S04]  /*0260*/  FFMA R2, R2, UR4, R13 ;  /* 0x0000000402027c23 */ /* 0x008fc8000800000d */
[----:B------:R-:W-:Y:S01]  /*0270*/  FFMA R5, R3, UR5, R2 ;  /* 0x0000000503057c23 */ /* 0x000fe20008000002 */
[----:B------:R-:W-:Y:S06]  /*0280*/  @P0 BRA `(.L_x_1) ;  /* 0xfffffffc009c0947 */ /* 0x000fec000383ffff */
.L_x_0:
[----:B------:R-:W-:Y:S01]  /*0290*/  LOP3.LUT R2, R4, 0x7, RZ, 0xc0, !PT ;  /* 0x0000000704027812 */ /* 0x000fe200078ec0ff */
[----:B------:R-:W0:Y:S03]  /*02a0*/  LDCU.64 UR4, c[0x0][0x358] ;  /* 0x00006b00ff0477ac */ /* 0x000e260008000a00 */
[----:B------:R-:W-:-:S13]  /*02b0*/  ISETP.NE.AND P0, PT, R2, RZ, PT ;  /* 0x000000ff0200720c */ /* 0x000fda0003f05270 */
[----:B------:R-:W-:Y:S05]  /*02c0*/  @!P0 BRA `(.L_x_2) ;  /* 0x0000000000708947 */ /* 0x000fea0003800000 */
[----:B------:R-:W-:Y:S02]  /*02d0*/  ISETP.GE.U32.AND P0, PT, R2, 0x4, PT ;  /* 0x000000040200780c */ /* 0x000fe40003f06070 */
[----:B------:R-:W-:-:S04]  /*02e0*/  LOP3.LUT R3, R4, 0x3, RZ, 0xc0, !PT ;  /* 0x0000000304037812 */ /* 0x000fc800078ec0ff */
[----:B------:R-:W-:-:S07]  /*02f0*/  ISETP.NE.AND P1, PT, R3, RZ, PT ;  /* 0x000000ff0300720c */ /* 0x000fce0003f25270 */
[----:B------:R-:W-:Y:S06]  /*0300*/  @!P0 BRA `(.L_x_3) ;  /* 0x0000000000288947 */ /* 0x000fec0003800000 */
[C---:B------:R-:W-:Y:S02]  /*0310*/  SHF.L.U32 R2, R0.reuse, 0x2, RZ ;  /* 0x0000000200027819 */ /* 0x040fe400000006ff */
[----:B------:R-:W-:Y:S02]  /*0320*/  IADD3 R0, PT, PT, R0, 0x4, RZ ;  /* 0x0000000400007810 */ /* 0x000fe40007ffe0ff */
[----:B------:R-:W1:Y:S08]  /*0330*/  LDC.64 R6, c[0x3][R2] ;  /* 0x00c0000002067b82 */ /* 0x000e700000000a00 */
[----:B------:R-:W1:Y:S08]  /*0340*/  LDC.64 R8, c[0x3][R2+0x200] ;  /* 0x00c0800002087b82 */ /* 0x000e700000000a00 */
[----:B------:R-:W2:Y:S08]  /*0350*/  LDC.64 R10, c[0x3][R2+0x8] ;  /* 0x00c00200020a7b82 */ /* 0x000eb00000000a00 */
[----:B------:R-:W2:Y:S01]  /*0360*/  LDC.64 R12, c[0x3][R2+0x208] ;  /* 0x00c08200020c7b82 */ /* 0x000ea20000000a00 */
[----:B-1----:R-:W-:-:S04]  /*0370*/  FFMA R6, R6, R8, R5 ;  /* 0x0000000806067223 */ /* 0x002fc80000000005 */
[----:B------:R-:W-:-:S04]  /*0380*/  FFMA R7, R7, R9, R6 ;  /* 0x0000000907077223 */ /* 0x000fc80000000006 */
[----:B--2---:R-:W-:-:S04]  /*0390*/  FFMA R10, R10, R12, R7 ;  /* 0x0000000c0a0a7223 */ /* 0x004fc80000000007 */
[----:B------:R-:W-:-:S07]  /*03a0*/  FFMA R5, R11, R13, R10 ;  /* 0x0000000d0b057223 */ /* 0x000fce000000000a */
.L_x_3:
[----:B------:R-:W-:Y:S05]  /*03b0*/  @!P1 BRA `(.L_x_2) ;  /* 0x0000000000349947 */ /* 0x000fea0003800000 */
[----:B------:R-:W-:Y:S02]  /*03c0*/  ISETP.NE.AND P0, PT, R3, 0x1, PT ;  /* 0x000000010300780c */ /* 0x000fe40003f05270 */
[----:B------:R-:W-:-:S04]  /*03d0*/  LOP3.LUT R4, R4, 0x1, RZ, 0xc0, !PT ;  /* 0x0000000104047812 */ /* 0x000fc800078ec0ff */
[----:B------:R-:W-:-:S07]  /*03e0*/  ISETP.NE.U32.AND P1, PT, R4, 0x1, PT ;  /* 0x000000010400780c */ /* 0x000fce0003f25070 */
[C---:B------:R-:W-:Y:S01]  /*03f0*/  @P0 IMAD.SHL.U32 R4, R0.reuse, 0x4, RZ ;  /* 0x0000000400040824 */ /* 0x040fe200078e00ff */
[----:B------:R-:W-:-:S03]  /*0400*/  @P0 IADD3 R0, PT, PT, R0, 0x2, RZ ;  /* 0x0000000200000810 */ /* 0x000fc60007ffe0ff */
[----:B------:R-:W1:Y:S02]  /*0410*/  @P0 LDC.64 R6, c[0x3][R4] ;  /* 0x00c0000004060b82 */ /* 0x000e640000000a00 */
[----:B------:R-:W-:-:S06]  /*0420*/  @!P1 SHF.L.U32 R0, R0, 0x2, RZ ;  /* 0x0000000200009819 */ /* 0x000fcc00000006ff */
[----:B------:R-:W1:Y:S08]  /*0430*/  @P0 LDC.64 R8, c[0x3][R4+0x200] ;  /* 0x00c0800004080b82 */ /* 0x000e700000000a00 */
[----:B------:R-:W2:Y:S08]  /*0440*/  @!P1 LDC R2, c[0x3][R0] ;  /* 0x00c0000000029b82 */ /* 0x000eb00000000800 */
[----:B------:R-:W2:Y:S01]  /*0450*/  @!P1 LDC R3, c[0x3][R0+0x200] ;  /* 0x00c0800000039b82 */ /* 0x000ea20000000800 */
[----:B-1----:R-:W-:-:S04]  /*0460*/  @P0 FFMA R6, R6, R8, R5 ;  /* 0x0000000806060223 */ /* 0x002fc80000000005 */
[----:B------:R-:W-:-:S04]  /*0470*/  @P0 FFMA R5, R7, R9, R6 ;  /* 0x0000000907050223 */ /* 0x000fc80000000006 */
[----:B--2---:R-:W-:-:S07]  /*0480*/  @!P1 FFMA R5, R2, R3, R5 ;  /* 0x0000000302059223 */ /* 0x004fce0000000005 */
.L_x_2:
[----:B------:R-:W1:Y:S01]  /*0490*/  S2R R7, SR_CTAID.X ;  /* 0x0000000000077919 */ /* 0x000e620000002500 */
[----:B------:R-:W1:Y:S02]  /*04a0*/  LDC.64 R2, c[0x0][0x380] ;  /* 0x0000e000ff027b82 */ /* 0x000e640000000a00 */
[----:B-1----:R-:W-:-:S05]  /*04b0*/  IMAD.WIDE.U32 R2, R7, 0x4, R2 ;  /* 0x0000000407027825 */ /* 0x002fca00078e0002 */
[----:B0-----:R-:W-:Y:S01]  /*04c0*/  STG.E desc[UR4][R2.64], R5 ;  /* 0x0000000502007986 */ /* 0x001fe2000c101904 */
[----:B------:R-:W-:Y:S05]  /*04d0*/  EXIT ;  /* 0x000000000000794d */ /* 0x000fea0003800000 */
.L_x_4:
[----:B------:R-:W-:-:S00]  /*04e0*/  BRA `(.L_x_4) ;  /* 0xfffffffc00fc7947 */ /* 0x000fc0000383ffff */
[----:B------:R-:W-:-:S00]  /*04f0*/  NOP ;  /* 0x0000000000007918 */ /* 0x000fc00000000000 */
        /* <DEDUP_REMOVED lines=8> */
.L_x_5:


//--------------------- .nv.shared.reserved.0     --------------------------
	.section	.nv.shared.reserved.0,"aw",@nobits
	.weak		__nv_reservedSMEM_offset_0_alias
	.size		__nv_reservedSMEM_offset_0_alias, 0, 64
	.other		__nv_reservedSMEM_offset_0_alias,@"STO_CUDA_RESERVED_SHARED STV_DEFAULT"
__nv_reservedSMEM_offset_0_alias:
	.zero		0
	.zero		64


//--------------------- .nv.constant0._Z8scalMultPf --------------------------
	.section	.nv.constant0._Z8scalMultPf,"a",@progbits
	.sectionflags	@""
	.align	4
.nv.constant0._Z8scalMultPf:
	.zero		904


//--------------------- SYMBOLS --------------------------

	.type		.nv.reservedSmem.offset0,@object
	.size		.nv.reservedSmem.offset0,0x4
